//
// Generated by NVIDIA NVVM Compiler
//
// Compiler Build ID: CL-36424714
// Cuda compilation tools, release 13.0, V13.0.88
// Based on NVVM 20.0.0
//

.version 9.0
.target sm_100
.address_size 64

	// .globl	matrixMultiply

.visible .entry matrixMultiply(
	.param .u64 .ptr .align 1 matrixMultiply_param_0,
	.param .u64 .ptr .align 1 matrixMultiply_param_1,
	.param .u64 .ptr .align 1 matrixMultiply_param_2,
	.param .u32 matrixMultiply_param_3,
	.param .u32 matrixMultiply_param_4,
	.param .u32 matrixMultiply_param_5
)
{
	.reg .pred 	%p<13>;
	.reg .b32 	%r<41>;
	.reg .b64 	%rd<53>;
	.reg .b64 	%fd<68>;

	ld.param.u64 	%rd7, [matrixMultiply_param_0];
	ld.param.u64 	%rd8, [matrixMultiply_param_1];
	ld.param.u64 	%rd6, [matrixMultiply_param_2];
	ld.param.u32 	%r20, [matrixMultiply_param_3];
	ld.param.u32 	%r18, [matrixMultiply_param_4];
	ld.param.u32 	%r19, [matrixMultiply_param_5];
	cvta.to.global.u64 	%rd1, %rd8;
	cvta.to.global.u64 	%rd2, %rd7;
	mov.u32 	%r21, %ctaid.y;
	mov.u32 	%r22, %ntid.y;
	mov.u32 	%r23, %tid.y;
	mad.lo.s32 	%r1, %r21, %r22, %r23;
	mov.u32 	%r24, %ctaid.x;
	mov.u32 	%r25, %ntid.x;
	mov.u32 	%r26, %tid.x;
	mad.lo.s32 	%r2, %r24, %r25, %r26;
	setp.ge.s32 	%p1, %r1, %r20;
	setp.ge.s32 	%p2, %r2, %r19;
	or.pred  	%p3, %p1, %p2;
	@%p3 bra 	$L__BB0_14;
	setp.lt.s32 	%p4, %r18, 1;
	mov.f64 	%fd67, 0d0000000000000000;
	@%p4 bra 	$L__BB0_13;
	mul.lo.s32 	%r3, %r18, %r1;
	and.b32  	%r4, %r18, 7;
	setp.lt.u32 	%p5, %r18, 8;
	mov.f64 	%fd67, 0d0000000000000000;
	mov.b32 	%r39, 0;
	@%p5 bra 	$L__BB0_5;
	and.b32  	%r39, %r18, 2147483640;
	neg.s32 	%r37, %r39;
	shl.b32 	%r7, %r19, 3;
	mul.wide.u32 	%rd9, %r3, 8;
	add.s64 	%rd10, %rd9, %rd2;
	add.s64 	%rd52, %rd10, 32;
	mov.f64 	%fd67, 0d0000000000000000;
	mul.wide.s32 	%rd13, %r19, 8;
	mov.u32 	%r36, %r2;
$L__BB0_4:
	.pragma "nounroll";
	ld.global.f64 	%fd17, [%rd52+-32];
	mul.wide.s32 	%rd11, %r36, 8;
	add.s64 	%rd12, %rd1, %rd11;
	ld.global.f64 	%fd18, [%rd12];
	fma.rn.f64 	%fd19, %fd17, %fd18, %fd67;
	ld.global.f64 	%fd20, [%rd52+-24];
	add.s64 	%rd14, %rd12, %rd13;
	ld.global.f64 	%fd21, [%rd14];
	fma.rn.f64 	%fd22, %fd20, %fd21, %fd19;
	ld.global.f64 	%fd23, [%rd52+-16];
	add.s64 	%rd15, %rd14, %rd13;
	ld.global.f64 	%fd24, [%rd15];
	fma.rn.f64 	%fd25, %fd23, %fd24, %fd22;
	ld.global.f64 	%fd26, [%rd52+-8];
	add.s64 	%rd16, %rd15, %rd13;
	ld.global.f64 	%fd27, [%rd16];
	fma.rn.f64 	%fd28, %fd26, %fd27, %fd25;
	ld.global.f64 	%fd29, [%rd52];
	add.s64 	%rd17, %rd16, %rd13;
	ld.global.f64 	%fd30, [%rd17];
	fma.rn.f64 	%fd31, %fd29, %fd30, %fd28;
	ld.global.f64 	%fd32, [%rd52+8];
	add.s64 	%rd18, %rd17, %rd13;
	ld.global.f64 	%fd33, [%rd18];
	fma.rn.f64 	%fd34, %fd32, %fd33, %fd31;
	ld.global.f64 	%fd35, [%rd52+16];
	add.s64 	%rd19, %rd18, %rd13;
	ld.global.f64 	%fd36, [%rd19];
	fma.rn.f64 	%fd37, %fd35, %fd36, %fd34;
	ld.global.f64 	%fd38, [%rd52+24];
	add.s64 	%rd20, %rd19, %rd13;
	ld.global.f64 	%fd39, [%rd20];
	fma.rn.f64 	%fd67, %fd38, %fd39, %fd37;
	add.s32 	%r37, %r37, 8;
	add.s32 	%r36, %r36, %r7;
	add.s64 	%rd52, %rd52, 64;
	setp.ne.s32 	%p6, %r37, 0;
	@%p6 bra 	$L__BB0_4;
$L__BB0_5:
	setp.eq.s32 	%p7, %r4, 0;
	@%p7 bra 	$L__BB0_13;
	and.b32  	%r13, %r18, 3;
	setp.lt.u32 	%p8, %r4, 4;
	@%p8 bra 	$L__BB0_8;
	add.s32 	%r28, %r39, %r3;
	mul.wide.u32 	%rd21, %r28, 8;
	add.s64 	%rd22, %rd2, %rd21;
	ld.global.f64 	%fd41, [%rd22];
	mad.lo.s32 	%r29, %r39, %r19, %r2;
	mul.wide.s32 	%rd23, %r29, 8;
	add.s64 	%rd24, %rd1, %rd23;
	ld.global.f64 	%fd42, [%rd24];
	fma.rn.f64 	%fd43, %fd41, %fd42, %fd67;
	cvt.u64.u32 	%rd25, %r3;
	cvt.u64.u32 	%rd26, %r39;
	add.s64 	%rd27, %rd26, %rd25;
	shl.b64 	%rd28, %rd27, 3;
	add.s64 	%rd29, %rd2, %rd28;
	ld.global.f64 	%fd44, [%rd29+8];
	mul.wide.s32 	%rd30, %r19, 8;
	add.s64 	%rd31, %rd24, %rd30;
	ld.global.f64 	%fd45, [%rd31];
	fma.rn.f64 	%fd46, %fd44, %fd45, %fd43;
	ld.global.f64 	%fd47, [%rd29+16];
	add.s64 	%rd32, %rd31, %rd30;
	ld.global.f64 	%fd48, [%rd32];
	fma.rn.f64 	%fd49, %fd47, %fd48, %fd46;
	ld.global.f64 	%fd50, [%rd29+24];
	add.s64 	%rd33, %rd32, %rd30;
	ld.global.f64 	%fd51, [%rd33];
	fma.rn.f64 	%fd67, %fd50, %fd51, %fd49;
	add.s32 	%r39, %r39, 4;
$L__BB0_8:
	setp.eq.s32 	%p9, %r13, 0;
	@%p9 bra 	$L__BB0_13;
	setp.eq.s32 	%p10, %r13, 1;
	@%p10 bra 	$L__BB0_11;
	add.s32 	%r30, %r39, %r3;
	mul.wide.u32 	%rd34, %r30, 8;
	add.s64 	%rd35, %rd2, %rd34;
	ld.global.f64 	%fd53, [%rd35];
	mad.lo.s32 	%r31, %r39, %r19, %r2;
	mul.wide.s32 	%rd36, %r31, 8;
	add.s64 	%rd37, %rd1, %rd36;
	ld.global.f64 	%fd54, [%rd37];
	fma.rn.f64 	%fd55, %fd53, %fd54, %fd67;
	cvt.u64.u32 	%rd38, %r3;
	cvt.u64.u32 	%rd39, %r39;
	add.s64 	%rd40, %rd39, %rd38;
	shl.b64 	%rd41, %rd40, 3;
	add.s64 	%rd42, %rd2, %rd41;
	ld.global.f64 	%fd56, [%rd42+8];
	mul.wide.s32 	%rd43, %r19, 8;
	add.s64 	%rd44, %rd37, %rd43;
	ld.global.f64 	%fd57, [%rd44];
	fma.rn.f64 	%fd67, %fd56, %fd57, %fd55;
	add.s32 	%r39, %r39, 2;
$L__BB0_11:
	and.b32  	%r32, %r18, 1;
	setp.eq.b32 	%p11, %r32, 1;
	not.pred 	%p12, %p11;
	@%p12 bra 	$L__BB0_13;
	add.s32 	%r33, %r39, %r3;
	mul.wide.u32 	%rd45, %r33, 8;
	add.s64 	%rd46, %rd2, %rd45;
	ld.global.f64 	%fd58, [%rd46];
	mad.lo.s32 	%r34, %r39, %r19, %r2;
	mul.wide.s32 	%rd47, %r34, 8;
	add.s64 	%rd48, %rd1, %rd47;
	ld.global.f64 	%fd59, [%rd48];
	fma.rn.f64 	%fd67, %fd58, %fd59, %fd67;
$L__BB0_13:
	mad.lo.s32 	%r35, %r19, %r1, %r2;
	cvta.to.global.u64 	%rd49, %rd6;
	mul.wide.s32 	%rd50, %r35, 8;
	add.s64 	%rd51, %rd49, %rd50;
	st.global.f64 	[%rd51], %fd67;
$L__BB0_14:
	ret;

}


// ===== COMPILED SASS (sm_100) =====

	.target	sm_100

	.elftype	@"ET_EXEC"


//--------------------- .note.nv.tkinfo           --------------------------
	.section	.note.nv.tkinfo,"",@"SHT_NOTE"
	.sectionflags	@"SHF_NOTE_NV_TKINFO"
	.tkinfo
        /*0018*/ 	.word	0x00000002
        /*0030*/ 	.string	""
        /*0030*/ 	.string	"ptxas"
        /*0030*/ 	.string	"Cuda compilation tools, release 13.0, V13.0.88"
        /*0030*/ 	.string	"Build cuda_13.0.r13.0/compiler.36424714_0"
        /*0030*/ 	.string	"-arch sm_100 -m 64 "



//--------------------- .note.nv.cuinfo           --------------------------
	.section	.note.nv.cuinfo,"",@"SHT_NOTE"
	.sectionflags	@"SHF_NOTE_NV_CUINFO"
        /*0018*/ 	.short	0x0002
        /*001a*/ 	.short	0x0064
        /*001c*/ 	.short	0x0082
	.zero		2


//--------------------- .nv.info                  --------------------------
	.section	.nv.info,"",@"SHT_CUDA_INFO"
	.align	4


	//----- nvinfo : EIATTR_REGCOUNT
	.align		4
        /*0000*/ 	.byte	0x04, 0x2f
        /*0002*/ 	.short	(.L_1 - .L_0)
	.align		4
.L_0:
        /*0004*/ 	.word	index@(matrixMultiply)
        /*0008*/ 	.word	0x00000020


	//----- nvinfo : EIATTR_FRAME_SIZE
	.align		4
.L_1:
        /*000c*/ 	.byte	0x04, 0x11
        /*000e*/ 	.short	(.L_3 - .L_2)
	.align		4
.L_2:
        /*0010*/ 	.word	index@(matrixMultiply)
        /*0014*/ 	.word	0x00000000


	//----- nvinfo : EIATTR_MIN_STACK_SIZE
	.align		4
.L_3:
        /*0018*/ 	.byte	0x04, 0x12
        /*001a*/ 	.short	(.L_5 - .L_4)
	.align		4
.L_4:
        /*001c*/ 	.word	index@(matrixMultiply)
        /*0020*/ 	.word	0x00000000
.L_5:


//--------------------- .nv.compat                --------------------------
	.section	.nv.compat,"",@"SHT_CUDA_COMPAT_INFO"
	.align	4
        /*0000*/ 	.byte	0x02, 0x09, 0x00, 0x00, 0x02, 0x02, 0x01, 0x00, 0x02, 0x05, 0x05, 0x00, 0x03, 0x07, 0x01, 0x01
        /*0010*/ 	.byte	0x02, 0x03, 0x00, 0x00, 0x02, 0x06, 0x01, 0x00, 0x04, 0x0b, 0x08, 0x00, 0x01, 0x00, 0x00, 0x00
        /*0020*/ 	.byte	0x00, 0x00, 0x00, 0x00


//--------------------- .nv.info.matrixMultiply   --------------------------
	.section	.nv.info.matrixMultiply,"",@"SHT_CUDA_INFO"
	.sectionflags	@""
	.align	4


	//----- nvinfo : EIATTR_CUDA_API_VERSION
	.align		4
        /*0000*/ 	.byte	0x04, 0x37
        /*0002*/ 	.short	(.L_7 - .L_6)
.L_6:
        /*0004*/ 	.word	0x00000082


	//----- nvinfo : EIATTR_KPARAM_INFO
	.align		4
.L_7:
        /*0008*/ 	.byte	0x04, 0x17
        /*000a*/ 	.short	(.L_9 - .L_8)
.L_8:
        /*000c*/ 	.word	0x00000000
        /*0010*/ 	.short	0x0005
        /*0012*/ 	.short	0x0020
        /*0014*/ 	.byte	0x00, 0xf0, 0x11, 0x00


	//----- nvinfo : EIATTR_KPARAM_INFO
	.align		4
.L_9:
        /*0018*/ 	.byte	0x04, 0x17
        /*001a*/ 	.short	(.L_11 - .L_10)
.L_10:
        /*001c*/ 	.word	0x00000000
        /*0020*/ 	.short	0x0004
        /*0022*/ 	.short	0x001c
        /*0024*/ 	.byte	0x00, 0xf0, 0x11, 0x00


	//----- nvinfo : EIATTR_KPARAM_INFO
	.align		4
.L_11:
        /*0028*/ 	.byte	0x04, 0x17
        /*002a*/ 	.short	(.L_13 - .L_12)
.L_12:
        /*002c*/ 	.word	0x00000000
        /*0030*/ 	.short	0x0003
        /*0032*/ 	.short	0x0018
        /*0034*/ 	.byte	0x00, 0xf0, 0x11, 0x00


	//----- nvinfo : EIATTR_KPARAM_INFO
	.align		4
.L_13:
        /*0038*/ 	.byte	0x04, 0x17
        /*003a*/ 	.short	(.L_15 - .L_14)
.L_14:
        /*003c*/ 	.word	0x00000000
        /*0040*/ 	.short	0x0002
        /*0042*/ 	.short	0x0010
        /*0044*/ 	.byte	0x00, 0xf5, 0x21, 0x00


	//----- nvinfo : EIATTR_KPARAM_INFO
	.align		4
.L_15:
        /*0048*/ 	.byte	0x04, 0x17
        /*004a*/ 	.short	(.L_17 - .L_16)
.L_16:
        /*004c*/ 	.word	0x00000000
        /*0050*/ 	.short	0x0001
        /*0052*/ 	.short	0x0008
        /*0054*/ 	.byte	0x00, 0xf5, 0x21, 0x00


	//----- nvinfo : EIATTR_KPARAM_INFO
	.align		4
.L_17:
        /*0058*/ 	.byte	0x04, 0x17
        /*005a*/ 	.short	(.L_19 - .L_18)
.L_18:
        /*005c*/ 	.word	0x00000000
        /*0060*/ 	.short	0x0000
        /*0062*/ 	.short	0x0000
        /*0064*/ 	.byte	0x00, 0xf5, 0x21, 0x00


	//----- nvinfo : EIATTR_SPARSE_MMA_MASK
	.align		4
.L_19:
        /*0068*/ 	.byte	0x03, 0x50
        /*006a*/ 	.short	0x0000


	//----- nvinfo : EIATTR_MAXREG_COUNT
	.align		4
        /*006c*/ 	.byte	0x03, 0x1b
        /*006e*/ 	.short	0x00ff


	//----- nvinfo : EIATTR_MERCURY_ISA_VERSION
	.align		4
        /*0070*/ 	.byte	0x03, 0x5f
        /*0072*/ 	.short	0x0101


	//----- nvinfo : EIATTR_VRC_CTA_INIT_COUNT
	.align		4
        /*0074*/ 	.byte	0x02, 0x4a
	.zero		1
	.zero		1


	//----- nvinfo : EIATTR_EXIT_INSTR_OFFSETS
	.align		4
        /*0078*/ 	.byte	0x04, 0x1c
        /*007a*/ 	.short	(.L_21 - .L_20)


	//   ....[0]....
.L_20:
        /*007c*/ 	.word	0x000000d0


	//   ....[1]....
        /*0080*/ 	.word	0x000008f0


	//----- nvinfo : EIATTR_CBANK_PARAM_SIZE
	.align		4
.L_21:
        /*0084*/ 	.byte	0x03, 0x19
        /*0086*/ 	.short	0x0024


	//----- nvinfo : EIATTR_PARAM_CBANK
	.align		4
        /*0088*/ 	.byte	0x04, 0x0a
        /*008a*/ 	.short	(.L_23 - .L_22)
	.align		4
.L_22:
        /*008c*/ 	.word	index@(.nv.constant0.matrixMultiply)
        /*0090*/ 	.short	0x0380
        /*0092*/ 	.short	0x0024


	//----- nvinfo : EIATTR_SW_WAR
	.align		4
.L_23:
        /*0094*/ 	.byte	0x04, 0x36
        /*0096*/ 	.short	(.L_25 - .L_24)
.L_24:
        /*0098*/ 	.word	0x00000008
.L_25:


//--------------------- .nv.callgraph             --------------------------
	.section	.nv.callgraph,"",@"SHT_CUDA_CALLGRAPH"
	.align	4
	.sectionentsize	8
	.align		4
        /*0000*/ 	.word	0x00000000
	.align		4
        /*0004*/ 	.word	0xffffffff
	.align		4
        /*0008*/ 	.word	0x00000000
	.align		4
        /*000c*/ 	.word	0xfffffffe
	.align		4
        /*0010*/ 	.word	0x00000000
	.align		4
        /*0014*/ 	.word	0xfffffffd
	.align		4
        /*0018*/ 	.word	0x00000000
	.align		4
        /*001c*/ 	.word	0xfffffffc


//--------------------- .text.matrixMultiply      --------------------------
	.section	.text.matrixMultiply,"ax",@progbits
	.align	128
        .global         matrixMultiply
        .type           matrixMultiply,@function
        .size           matrixMultiply,(.L_x_5 - matrixMultiply)
        .other          matrixMultiply,@"STO_CUDA_ENTRY STV_DEFAULT"
matrixMultiply:
.text.matrixMultiply:
[----:B------:R-:W-:Y:S01]  /*0000*/  LDC R1, c[0x0][0x37c] ;  /* 0x0000df00ff017b82 */ /* 0x000fe20000000800 */
[----:B------:R-:W0:Y:S07]  /*0010*/  S2R R4, SR_TID.X ;  /* 0x0000000000047919 */ /* 0x000e2e0000002100 */
[----:B------:R-:W1:Y:S01]  /*0020*/  LDC R2, c[0x0][0x364] ;  /* 0x0000d900ff027b82 */ /* 0x000e620000000800 */
[----:B------:R-:W2:Y:S01]  /*0030*/  LDCU UR6, c[0x0][0x398] ;  /* 0x00007300ff0677ac */ /* 0x000ea20008000800 */
[----:B------:R-:W1:Y:S06]  /*0040*/  S2R R5, SR_TID.Y ;  /* 0x0000000000057919 */ /* 0x000e6c0000002200 */
[----:B------:R-:W0:Y:S08]  /*0050*/  S2UR UR5, SR_CTAID.X ;  /* 0x00000000000579c3 */ /* 0x000e300000002500 */
[----:B------:R-:W0:Y:S08]  /*0060*/  LDC R3, c[0x0][0x360] ;  /* 0x0000d800ff037b82 */ /* 0x000e300000000800 */
[----:B------:R-:W1:Y:S08]  /*0070*/  S2UR UR4, SR_CTAID.Y ;  /* 0x00000000000479c3 */ /* 0x000e700000002600 */
[----:B------:R-:W3:Y:S01]  /*0080*/  LDC R0, c[0x0][0x3a0] ;  /* 0x0000e800ff007b82 */ /* 0x000ee20000000800 */
[----:B0-----:R-:W-:-:S02]  /*0090*/  IMAD R3, R3, UR5, R4 ;  /* 0x0000000503037c24 */ /* 0x001fc4000f8e0204 */
[----:B-1----:R-:W-:-:S03]  /*00a0*/  IMAD R2, R2, UR4, R5 ;  /* 0x0000000402027c24 */ /* 0x002fc6000f8e0205 */
[----:B---3--:R-:W-:-:S04]  /*00b0*/  ISETP.GE.AND P0, PT, R3, R0, PT ;  /* 0x000000000300720c */ /* 0x008fc80003f06270 */
[----:B--2---:R-:W-:-:S13]  /*00c0*/  ISETP.GE.OR P0, PT, R2, UR6, P0 ;  /* 0x0000000602007c0c */ /* 0x004fda0008706670 */
[----:B------:R-:W-:Y:S05]  /*00d0*/  @P0 EXIT ;  /* 0x000000000000094d */ /* 0x000fea0003800000 */
[----:B------:R-:W0:Y:S01]  /*00e0*/  LDC R5, c[0x0][0x39c] ;  /* 0x0000e700ff057b82 */ /* 0x000e220000000800 */
[----:B------:R-:W1:Y:S01]  /*00f0*/  LDCU.64 UR4, c[0x0][0x358] ;  /* 0x00006b00ff0477ac */ /* 0x000e620008000a00 */
[----:B------:R-:W-:Y:S02]  /*0100*/  CS2R R18, SRZ ;  /* 0x0000000000127805 */ /* 0x000fe4000001ff00 */
[----:B0-----:R-:W-:-:S13]  /*0110*/  ISETP.GE.AND P0, PT, R5, 0x1, PT ;  /* 0x000000010500780c */ /* 0x001fda0003f06270 */
[----:B-1----:R-:W-:Y:S05]  /*0120*/  @!P0 BRA `(.L_x_0) ;  /* 0x0000000400e08947 */ /* 0x002fea0003800000 */
[C---:B------:R-:W-:Y:S01]  /*0130*/  ISETP.GE.U32.AND P1, PT, R5.reuse, 0x8, PT ;  /* 0x000000080500780c */ /* 0x040fe20003f26070 */
[----:B------:R-:W-:Y:S01]  /*0140*/  HFMA2 R7, -RZ, RZ, 0, 0 ;  /* 0x00000000ff077431 */ /* 0x000fe200000001ff */
[----:B------:R-:W-:Y:S01]  /*0150*/  LOP3.LUT R4, R5, 0x7, RZ, 0xc0, !PT ;  /* 0x0000000705047812 */ /* 0x000fe200078ec0ff */
[----:B------:R-:W-:Y:S01]  /*0160*/  IMAD R6, R2, R5, RZ ;  /* 0x0000000502067224 */ /* 0x000fe200078e02ff */
[----:B------:R-:W-:Y:S02]  /*0170*/  CS2R R18, SRZ ;  /* 0x0000000000127805 */ /* 0x000fe4000001ff00 */
[----:B------:R-:W-:-:S07]  /*0180*/  ISETP.NE.AND P0, PT, R4, RZ, PT ;  /* 0x000000ff0400720c */ /* 0x000fce0003f05270 */
[----:B------:R-:W-:Y:S06]  /*0190*/  @!P1 BRA `(.L_x_1) ;  /* 0x0000000000c49947 */ /* 0x000fec0003800000 */
[----:B------:R-:W0:Y:S01]  /*01a0*/  LDC.64 R8, c[0x0][0x380] ;  /* 0x0000e000ff087b82 */ /* 0x000e220000000a00 */
[----:B------:R-:W-:Y:S01]  /*01b0*/  LOP3.LUT R7, R5, 0x7ffffff8, RZ, 0xc0, !PT ;  /* 0x7ffffff805077812 */ /* 0x000fe200078ec0ff */
[----:B------:R-:W-:Y:S01]  /*01c0*/  IMAD.MOV.U32 R27, RZ, RZ, R3 ;  /* 0x000000ffff1b7224 */ /* 0x000fe200078e0003 */
[----:B------:R-:W-:-:S03]  /*01d0*/  CS2R R18, SRZ ;  /* 0x0000000000127805 */ /* 0x000fc6000001ff00 */
[----:B------:R-:W-:Y:S02]  /*01e0*/  IMAD.MOV R26, RZ, RZ, -R7 ;  /* 0x000000ffff1a7224 */ /* 0x000fe400078e0a07 */
[----:B0-----:R-:W-:-:S03]  /*01f0*/  IMAD.WIDE.U32 R8, R6, 0x8, R8 ;  /* 0x0000000806087825 */ /* 0x001fc600078e0008 */
[----:B------:R-:W-:-:S04]  /*0200*/  IADD3 R10, P1, PT, R8, 0x20, RZ ;  /* 0x00000020080a7810 */ /* 0x000fc80007f3e0ff */
[----:B------:R-:W-:-:S09]  /*0210*/  IADD3.X R11, PT, PT, RZ, R9, RZ, P1, !PT ;  /* 0x00000009ff0b7210 */ /* 0x000fd20000ffe4ff */
.L_x_2:
[----:B------:R-:W0:Y:S01]  /*0220*/  LDC.64 R22, c[0x0][0x388] ;  /* 0x0000e200ff167b82 */ /* 0x000e220000000a00 */
[----:B------:R-:W-:Y:S01]  /*0230*/  MOV R8, R10 ;  /* 0x0000000a00087202 */ /* 0x000fe20000000f00 */
[----:B------:R-:W-:-:S05]  /*0240*/  IMAD.MOV.U32 R9, RZ, RZ, R11 ;  /* 0x000000ffff097224 */ /* 0x000fca00078e000b */
[----:B------:R-:W2:Y:S04]  /*0250*/  LDG.E.64 R14, desc[UR4][R8.64+-0x20] ;  /* 0xffffe004080e7981 */ /* 0x000ea8000c1e1b00 */
[----:B------:R-:W3:Y:S01]  /*0260*/  LDG.E.64 R10, desc[UR4][R8.64+-0x18] ;  /* 0xffffe804080a7981 */ /* 0x000ee2000c1e1b00 */
[----:B0-----:R-:W-:-:S05]  /*0270*/  IMAD.WIDE R22, R27, 0x8, R22 ;  /* 0x000000081b167825 */ /* 0x001fca00078e0216 */
[----:B------:R-:W2:Y:S01]  /*0280*/  LDG.E.64 R12, desc[UR4][R22.64] ;  /* 0x00000004160c7981 */ /* 0x000ea2000c1e1b00 */
[----:B------:R-:W-:-:S05]  /*0290*/  IMAD.WIDE R28, R0, 0x8, R22 ;  /* 0x00000008001c7825 */ /* 0x000fca00078e0216 */
[----:B------:R-:W3:Y:S01]  /*02a0*/  LDG.E.64 R16, desc[UR4][R28.64] ;  /* 0x000000041c107981 */ /* 0x000ee2000c1e1b00 */
[C---:B------:R-:W-:Y:S01]  /*02b0*/  IMAD.WIDE R24, R0.reuse, 0x8, R28 ;  /* 0x0000000800187825 */ /* 0x040fe200078e021c */
[----:B--2---:R-:W-:Y:S02]  /*02c0*/  DFMA R18, R14, R12, R18 ;  /* 0x0000000c0e12722b */ /* 0x004fe40000000012 */
[----:B------:R-:W2:Y:S04]  /*02d0*/  LDG.E.64 R14, desc[UR4][R8.64+-0x10] ;  /* 0xfffff004080e7981 */ /* 0x000ea8000c1e1b00 */
[----:B------:R-:W2:Y:S01]  /*02e0*/  LDG.E.64 R12, desc[UR4][R24.64] ;  /* 0x00000004180c7981 */ /* 0x000ea2000c1e1b00 */
[----:B------:R-:W-:Y:S01]  /*02f0*/  IMAD.WIDE R20, R0, 0x8, R24 ;  /* 0x0000000800147825 */ /* 0x000fe200078e0218 */
[----:B---3--:R-:W-:-:S02]  /*0300*/  DFMA R16, R10, R16, R18 ;  /* 0x000000100a10722b */ /* 0x008fc40000000012 */
[----:B------:R-:W3:Y:S04]  /*0310*/  LDG.E.64 R10, desc[UR4][R8.64+-0x8] ;  /* 0xfffff804080a7981 */ /* 0x000ee8000c1e1b00 */
        /* <DEDUP_REMOVED lines=9> */
[----:B------:R-:W-:-:S03]  /*03b0*/  IMAD.WIDE R24, R0, 0x8, R28 ;  /* 0x0000000800187825 */ /* 0x000fc600078e021c */
[----:B------:R-:W4:Y:S01]  /*03c0*/  LDG.E.64 R22, desc[UR4][R8.64+0x18] ;  /* 0x0000180408167981 */ /* 0x000f22000c1e1b00 */
[----:B------:R-:W-:-:S06]  /*03d0*/  IMAD.WIDE R20, R0, 0x8, R24 ;  /* 0x0000000800147825 */ /* 0x000fcc00078e0218 */
[----:B------:R-:W4:Y:S01]  /*03e0*/  LDG.E.64 R20, desc[UR4][R20.64] ;  /* 0x0000000414147981 */ /* 0x000f22000c1e1b00 */
[----:B--2---:R-:W-:-:S03]  /*03f0*/  DFMA R14, R16, R14, R18 ;  /* 0x0000000e100e722b */ /* 0x004fc60000000012 */
[----:B------:R-:W2:Y:S04]  /*0400*/  LDG.E.64 R16, desc[UR4][R8.64+0x10] ;  /* 0x0000100408107981 */ /* 0x000ea8000c1e1b00 */
[----:B------:R-:W2:Y:S01]  /*0410*/  LDG.E.64 R18, desc[UR4][R24.64] ;  /* 0x0000000418127981 */ /* 0x000ea2000c1e1b00 */
[----:B------:R-:W-:Y:S01]  /*0420*/  IADD3 R26, PT, PT, R26, 0x8, RZ ;  /* 0x000000081a1a7810 */ /* 0x000fe20007ffe0ff */
[----:B---3--:R-:W-:-:S03]  /*0430*/  DFMA R10, R10, R12, R14 ;  /* 0x0000000c0a0a722b */ /* 0x008fc6000000000e */
[----:B------:R-:W-:Y:S02]  /*0440*/  ISETP.NE.AND P1, PT, R26, RZ, PT ;  /* 0x000000ff1a00720c */ /* 0x000fe40003f25270 */
[----:B------:R-:W-:-:S03]  /*0450*/  LEA R27, R0, R27, 0x3 ;  /* 0x0000001b001b7211 */ /* 0x000fc600078e18ff */
[----:B--2---:R-:W-:Y:S01]  /*0460*/  DFMA R18, R16, R18, R10 ;  /* 0x000000121012722b */ /* 0x004fe2000000000a */
[----:B------:R-:W-:-:S07]  /*0470*/  IADD3 R10, P2, PT, R8, 0x40, RZ ;  /* 0x00000040080a7810 */ /* 0x000fce0007f5e0ff */
[----:B----4-:R-:W-:Y:S01]  /*0480*/  DFMA R18, R22, R20, R18 ;  /* 0x000000141612722b */ /* 0x010fe20000000012 */
[----:B------:R-:W-:Y:S01]  /*0490*/  IMAD.X R11, RZ, RZ, R9, P2 ;  /* 0x000000ffff0b7224 */ /* 0x000fe200010e0609 */
[----:B------:R-:W-:Y:S09]  /*04a0*/  @P1 BRA `(.L_x_2) ;  /* 0xfffffffc005c1947 */ /* 0x000ff2000383ffff */
.L_x_1:
[----:B------:R-:W-:Y:S05]  /*04b0*/  @!P0 BRA `(.L_x_0) ;  /* 0x0000000000fc8947 */ /* 0x000fea0003800000 */
[----:B------:R-:W-:Y:S02]  /*04c0*/  ISETP.GE.U32.AND P1, PT, R4, 0x4, PT ;  /* 0x000000040400780c */ /* 0x000fe40003f26070 */
[----:B------:R-:W-:-:S04]  /*04d0*/  LOP3.LUT R26, R5, 0x3, RZ, 0xc0, !PT ;  /* 0x00000003051a7812 */ /* 0x000fc800078ec0ff */
[----:B------:R-:W-:-:S07]  /*04e0*/  ISETP.NE.AND P0, PT, R26, RZ, PT ;  /* 0x000000ff1a00720c */ /* 0x000fce0003f05270 */
[----:B------:R-:W-:Y:S06]  /*04f0*/  @!P1 BRA `(.L_x_3) ;  /* 0x00000000006c9947 */ /* 0x000fec0003800000 */
[----:B------:R-:W0:Y:S01]  /*0500*/  LDC.64 R24, c[0x0][0x380] ;  /* 0x0000e000ff187b82 */ /* 0x000e220000000a00 */
[----:B------:R-:W1:Y:S01]  /*0510*/  LDCU.64 UR6, c[0x0][0x380] ;  /* 0x00007000ff0677ac */ /* 0x000e620008000a00 */
[C---:B------:R-:W-:Y:S01]  /*0520*/  IMAD.IADD R9, R6.reuse, 0x1, R7 ;  /* 0x0000000106097824 */ /* 0x040fe200078e0207 */
[----:B------:R-:W-:Y:S01]  /*0530*/  IADD3 R4, P1, PT, R6, R7, RZ ;  /* 0x0000000706047210 */ /* 0x000fe20007f3e0ff */
[----:B------:R-:W-:-:S04]  /*0540*/  IMAD R13, R7, R0, R3 ;  /* 0x00000000070d7224 */ /* 0x000fc800078e0203 */
[----:B------:R-:W2:Y:S01]  /*0550*/  LDC.64 R10, c[0x0][0x388] ;  /* 0x0000e200ff0a7b82 */ /* 0x000ea20000000a00 */
[----:B0-----:R-:W-:-:S06]  /*0560*/  IMAD.WIDE.U32 R24, R9, 0x8, R24 ;  /* 0x0000000809187825 */ /* 0x001fcc00078e0018 */
[----:B------:R-:W3:Y:S01]  /*0570*/  LDG.E.64 R24, desc[UR4][R24.64] ;  /* 0x0000000418187981 */ /* 0x000ee2000c1e1b00 */
[----:B--2---:R-:W-:Y:S01]  /*0580*/  IMAD.WIDE R10, R13, 0x8, R10 ;  /* 0x000000080d0a7825 */ /* 0x004fe200078e020a */
[----:B------:R-:W-:Y:S02]  /*0590*/  IADD3.X R13, PT, PT, RZ, RZ, RZ, P1, !PT ;  /* 0x000000ffff0d7210 */ /* 0x000fe40000ffe4ff */
[----:B-1----:R-:W-:Y:S02]  /*05a0*/  LEA R28, P1, R4, UR6, 0x3 ;  /* 0x00000006041c7c11 */ /* 0x002fe4000f8218ff */
[----:B------:R-:W3:Y:S01]  /*05b0*/  LDG.E.64 R8, desc[UR4][R10.64] ;  /* 0x000000040a087981 */ /* 0x000ee2000c1e1b00 */
[----:B------:R-:W-:Y:S01]  /*05c0*/  IMAD.WIDE R14, R0, 0x8, R10 ;  /* 0x00000008000e7825 */ /* 0x000fe200078e020a */
[----:B------:R-:W-:-:S05]  /*05d0*/  LEA.HI.X R29, R4, UR7, R13, 0x3, P1 ;  /* 0x00000007041d7c11 */ /* 0x000fca00088f1c0d */
[----:B------:R-:W2:Y:S01]  /*05e0*/  LDG.E.64 R12, desc[UR4][R28.64+0x8] ;  /* 0x000008041c0c7981 */ /* 0x000ea2000c1e1b00 */
[----:B------:R-:W-:-:S03]  /*05f0*/  IMAD.WIDE R20, R0, 0x8, R14 ;  /* 0x0000000800147825 */ /* 0x000fc600078e020e */
[----:B------:R-:W2:Y:S04]  /*0600*/  LDG.E.64 R10, desc[UR4][R14.64] ;  /* 0x000000040e0a7981 */ /* 0x000ea8000c1e1b00 */
[----:B------:R-:W4:Y:S01]  /*0610*/  LDG.E.64 R16, desc[UR4][R20.64] ;  /* 0x0000000414107981 */ /* 0x000f22000c1e1b00 */
[----:B------:R-:W-:-:S03]  /*0620*/  IMAD.WIDE R22, R0, 0x8, R20 ;  /* 0x0000000800167825 */ /* 0x000fc600078e0214 */
[----:B------:R-:W4:Y:S04]  /*0630*/  LDG.E.64 R14, desc[UR4][R28.64+0x10] ;  /* 0x000010041c0e7981 */ /* 0x000f28000c1e1b00 */
[----:B------:R-:W5:Y:S04]  /*0640*/  LDG.E.64 R20, desc[UR4][R28.64+0x18] ;  /* 0x000018041c147981 */ /* 0x000f68000c1e1b00 */
[----:B------:R-:W5:Y:S01]  /*0650*/  LDG.E.64 R22, desc[UR4][R22.64] ;  /* 0x0000000416167981 */ /* 0x000f62000c1e1b00 */
[----:B------:R-:W-:Y:S01]  /*0660*/  VIADD R7, R7, 0x4 ;  /* 0x0000000407077836 */ /* 0x000fe20000000000 */
[----:B---3--:R-:W-:-:S08]  /*0670*/  DFMA R8, R24, R8, R18 ;  /* 0x000000081808722b */ /* 0x008fd00000000012 */
[----:B--2---:R-:W-:-:S08]  /*0680*/  DFMA R8, R12, R10, R8 ;  /* 0x0000000a0c08722b */ /* 0x004fd00000000008 */
[----:B----4-:R-:W-:-:S08]  /*0690*/  DFMA R8, R14, R16, R8 ;  /* 0x000000100e08722b */ /* 0x010fd00000000008 */
[----:B-----5:R-:W-:-:S11]  /*06a0*/  DFMA R18, R20, R22, R8 ;  /* 0x000000161412722b */ /* 0x020fd60000000008 */
.L_x_3:
[----:B------:R-:W-:Y:S05]  /*06b0*/  @!P0 BRA `(.L_x_0) ;  /* 0x00000000007c8947 */ /* 0x000fea0003800000 */
[----:B------:R-:W-:Y:S01]  /*06c0*/  ISETP.NE.AND P1, PT, R26, 0x1, PT ;  /* 0x000000011a00780c */ /* 0x000fe20003f25270 */
[----:B------:R-:W0:Y:S01]  /*06d0*/  LDC.64 R10, c[0x0][0x380] ;  /* 0x0000e000ff0a7b82 */ /* 0x000e220000000a00 */
[----:B------:R-:W-:-:S04]  /*06e0*/  LOP3.LUT R14, R5, 0x1, RZ, 0xc0, !PT ;  /* 0x00000001050e7812 */ /* 0x000fc800078ec0ff */
[----:B------:R-:W-:-:S03]  /*06f0*/  ISETP.NE.U32.AND P0, PT, R14, 0x1, PT ;  /* 0x000000010e00780c */ /* 0x000fc60003f05070 */
[----:B------:R-:W1:Y:S04]  /*0700*/  LDC.64 R20, c[0x0][0x388] ;  /* 0x0000e200ff147b82 */ /* 0x000e680000000a00 */
[CC--:B------:R-:W-:Y:S01]  /*0710*/  @P1 IADD3 R15, PT, PT, R6.reuse, R7.reuse, RZ ;  /* 0x00000007060f1210 */ /* 0x0c0fe20007ffe0ff */
[C---:B------:R-:W-:Y:S01]  /*0720*/  @P1 IMAD R17, R7.reuse, R0, R3 ;  /* 0x0000000007111224 */ /* 0x040fe200078e0203 */
[----:B------:R-:W-:Y:S01]  /*0730*/  @P1 IADD3 R16, P2, PT, R6, R7, RZ ;  /* 0x0000000706101210 */ /* 0x000fe20007f5e0ff */
[----:B------:R-:W-:Y:S01]  /*0740*/  @P1 VIADD R7, R7, 0x2 ;  /* 0x0000000207071836 */ /* 0x000fe20000000000 */
[----:B------:R-:W2:Y:S08]  /*0750*/  @P1 LDC.64 R8, c[0x0][0x380] ;  /* 0x0000e000ff081b82 */ /* 0x000eb00000000a00 */
[----:B------:R-:W3:Y:S01]  /*0760*/  LDC.64 R12, c[0x0][0x380] ;  /* 0x0000e000ff0c7b82 */ /* 0x000ee20000000a00 */
[----:B0-----:R-:W-:-:S06]  /*0770*/  @P1 IMAD.WIDE.U32 R14, R15, 0x8, R10 ;  /* 0x000000080f0e1825 */ /* 0x001fcc00078e000a */
[----:B------:R-:W4:Y:S01]  /*0780*/  @P1 LDG.E.64 R14, desc[UR4][R14.64] ;  /* 0x000000040e0e1981 */ /* 0x000f22000c1e1b00 */
[----:B------:R-:W0:Y:S01]  /*0790*/  LDC.64 R4, c[0x0][0x388] ;  /* 0x0000e200ff047b82 */ /* 0x000e220000000a00 */
[----:B-1----:R-:W-:Y:S01]  /*07a0*/  @P1 IMAD.WIDE R20, R17, 0x8, R20 ;  /* 0x0000000811141825 */ /* 0x002fe200078e0214 */
[----:B------:R-:W-:-:S04]  /*07b0*/  @P1 IADD3.X R17, PT, PT, RZ, RZ, RZ, P2, !PT ;  /* 0x000000ffff111210 */ /* 0x000fc800017fe4ff */
[----:B------:R-:W4:Y:S01]  /*07c0*/  @P1 LDG.E.64 R10, desc[UR4][R20.64] ;  /* 0x00000004140a1981 */ /* 0x000f22000c1e1b00 */
[----:B--2---:R-:W-:Y:S01]  /*07d0*/  @P1 LEA R8, P2, R16, R8, 0x3 ;  /* 0x0000000810081211 */ /* 0x004fe200078418ff */
[----:B------:R-:W-:-:S03]  /*07e0*/  @P1 IMAD.WIDE R22, R0, 0x8, R20 ;  /* 0x0000000800161825 */ /* 0x000fc600078e0214 */
[----:B------:R-:W-:Y:S01]  /*07f0*/  @P1 LEA.HI.X R9, R16, R9, R17, 0x3, P2 ;  /* 0x0000000910091211 */ /* 0x000fe200010f1c11 */
[----:B------:R-:W-:Y:S01]  /*0800*/  @!P0 IMAD R25, R7, R0, R3 ;  /* 0x0000000007198224 */ /* 0x000fe200078e0203 */
[----:B------:R-:W-:Y:S02]  /*0810*/  @!P0 IADD3 R17, PT, PT, R6, R7, RZ ;  /* 0x0000000706118210 */ /* 0x000fe40007ffe0ff */
[----:B------:R-:W2:Y:S04]  /*0820*/  @P1 LDG.E.64 R6, desc[UR4][R22.64] ;  /* 0x0000000416061981 */ /* 0x000ea8000c1e1b00 */
[----:B------:R-:W2:Y:S01]  /*0830*/  @P1 LDG.E.64 R8, desc[UR4][R8.64+0x8] ;  /* 0x0000080408081981 */ /* 0x000ea2000c1e1b00 */
[----:B---3--:R-:W-:-:S04]  /*0840*/  @!P0 IMAD.WIDE.U32 R12, R17, 0x8, R12 ;  /* 0x00000008110c8825 */ /* 0x008fc800078e000c */
[----:B0-----:R-:W-:Y:S02]  /*0850*/  @!P0 IMAD.WIDE R4, R25, 0x8, R4 ;  /* 0x0000000819048825 */ /* 0x001fe400078e0204 */
[----:B------:R-:W3:Y:S04]  /*0860*/  @!P0 LDG.E.64 R12, desc[UR4][R12.64] ;  /* 0x000000040c0c8981 */ /* 0x000ee8000c1e1b00 */
[----:B------:R-:W3:Y:S01]  /*0870*/  @!P0 LDG.E.64 R4, desc[UR4][R4.64] ;  /* 0x0000000404048981 */ /* 0x000ee2000c1e1b00 */
[----:B----4-:R-:W-:-:S08]  /*0880*/  @P1 DFMA R10, R14, R10, R18 ;  /* 0x0000000a0e0a122b */ /* 0x010fd00000000012 */
[----:B--2---:R-:W-:-:S08]  /*0890*/  @P1 DFMA R18, R8, R6, R10 ;  /* 0x000000060812122b */ /* 0x004fd0000000000a */
[----:B---3--:R-:W-:-:S11]  /*08a0*/  @!P0 DFMA R18, R12, R4, R18 ;  /* 0x000000040c12822b */ /* 0x008fd60000000012 */
.L_x_0:
[----:B------:R-:W0:Y:S01]  /*08b0*/  LDC.64 R4, c[0x0][0x390] ;  /* 0x0000e400ff047b82 */ /* 0x000e220000000a00 */
[----:B------:R-:W-:-:S04]  /*08c0*/  IMAD R3, R2, R0, R3 ;  /* 0x0000000002037224 */ /* 0x000fc800078e0203 */
[----:B0-----:R-:W-:-:S05]  /*08d0*/  IMAD.WIDE R2, R3, 0x8, R4 ;  /* 0x0000000803027825 */ /* 0x001fca00078e0204 */
[----:B------:R-:W-:Y:S01]  /*08e0*/  STG.E.64 desc[UR4][R2.64], R18 ;  /* 0x0000001202007986 */ /* 0x000fe2000c101b04 */
[----:B------:R-:W-:Y:S05]  /*08f0*/  EXIT ;  /* 0x000000000000794d */ /* 0x000fea0003800000 */
.L_x_4:
[----:B------:R-:W-:-:S00]  /*0900*/  BRA `(.L_x_4) ;  /* 0xfffffffc00fc7947 */ /* 0x000fc0000383ffff */
[----:B------:R-:W-:-:S00]  /*0910*/  NOP ;  /* 0x0000000000007918 */ /* 0x000fc00000000000 */
        /* <DEDUP_REMOVED lines=14> */
.L_x_5:


//--------------------- .nv.shared.reserved.0     --------------------------
	.section	.nv.shared.reserved.0,"aw",@nobits
	.weak		__nv_reservedSMEM_offset_0_alias
	.size		__nv_reservedSMEM_offset_0_alias, 0, 64
	.other		__nv_reservedSMEM_offset_0_alias,@"STO_CUDA_RESERVED_SHARED STV_DEFAULT"
__nv_reservedSMEM_offset_0_alias:
	.zero		0
	.zero		64


//--------------------- .nv.constant0.matrixMultiply --------------------------
	.section	.nv.constant0.matrixMultiply,"a",@progbits
	.sectionflags	@""
	.align	4
.nv.constant0.matrixMultiply:
	.zero		932


//--------------------- SYMBOLS --------------------------

	.type		.nv.reservedSmem.offset0,@object
	.size		.nv.reservedSmem.offset0,0x4
